	.headerflags	@"EF_CUDA_TEXMODE_UNIFIED EF_CUDA_64BIT_ADDRESS EF_CUDA_ACCELERATORS EF_CUDA_SM90 EF_CUDA_VIRTUAL_SM(EF_CUDA_SM90)"
	.elftype	@"ET_EXEC"


//--------------------- .nv.info                  --------------------------
	.section	.nv.info,"",@"SHT_CUDA_INFO"
	.align	4


	//----- nvinfo : EIATTR_REGCOUNT
	.align		4
        /*0000*/ 	.byte	0x04, 0x2f
        /*0002*/ 	.short	(.L_1 - .L_0)
	.align		4
.L_0:
        /*0004*/ 	.word	index@(triton_poi_fused_add_avg_pool2d_relu_threshold_backward_12)
        /*0008*/ 	.word	0x00000020


	//----- nvinfo : EIATTR_MIN_STACK_SIZE
	.align		4
.L_1:
        /*000c*/ 	.byte	0x04, 0x12
        /*000e*/ 	.short	(.L_3 - .L_2)
	.align		4
.L_2:
        /*0010*/ 	.word	index@(triton_poi_fused_add_avg_pool2d_relu_threshold_backward_12)
        /*0014*/ 	.word	0x00000000


	//----- nvinfo : EIATTR_FRAME_SIZE
	.align		4
.L_3:
        /*0018*/ 	.byte	0x04, 0x11
        /*001a*/ 	.short	(.L_5 - .L_4)
	.align		4
.L_4:
        /*001c*/ 	.word	index@(triton_poi_fused_add_avg_pool2d_relu_threshold_backward_12)
        /*0020*/ 	.word	0x00000000


	//----- nvinfo : EIATTR_MIN_STACK_SIZE
	.align		4
.L_5:
        /*0024*/ 	.byte	0x04, 0x12
        /*0026*/ 	.short	(.L_7 - .L_6)
	.align		4
.L_6:
        /*0028*/ 	.word	index@(triton_poi_fused_add_avg_pool2d_relu_threshold_backward_12)
        /*002c*/ 	.word	0x00000000
.L_7:


//--------------------- .nv.info.triton_poi_fused_add_avg_pool2d_relu_threshold_backward_12 --------------------------
	.section	.nv.info.triton_poi_fused_add_avg_pool2d_relu_threshold_backward_12,"",@"SHT_CUDA_INFO"
	.sectionflags	@""
	.align	4


	//----- nvinfo : EIATTR_CUDA_API_VERSION
	.align		4
        /*0000*/ 	.byte	0x04, 0x37
        /*0002*/ 	.short	(.L_9 - .L_8)
.L_8:
        /*0004*/ 	.word	0x0000007c


	//----- nvinfo : EIATTR_KPARAM_INFO
	.align		4
.L_9:
        /*0008*/ 	.byte	0x04, 0x17
        /*000a*/ 	.short	(.L_11 - .L_10)
.L_10:
        /*000c*/ 	.word	0x00000000
        /*0010*/ 	.short	0x0005
        /*0012*/ 	.short	0x0028
        /*0014*/ 	.byte	0x00, 0xf0, 0x11, 0x00


	//----- nvinfo : EIATTR_KPARAM_INFO
	.align		4
.L_11:
        /*0018*/ 	.byte	0x04, 0x17
        /*001a*/ 	.short	(.L_13 - .L_12)
.L_12:
        /*001c*/ 	.word	0x00000000
        /*0020*/ 	.short	0x0004
        /*0022*/ 	.short	0x0020
        /*0024*/ 	.byte	0x00, 0xf4, 0x21, 0x00


	//----- nvinfo : EIATTR_KPARAM_INFO
	.align		4
.L_13:
        /*0028*/ 	.byte	0x04, 0x17
        /*002a*/ 	.short	(.L_15 - .L_14)
.L_14:
        /*002c*/ 	.word	0x00000000
        /*0030*/ 	.short	0x0003
        /*0032*/ 	.short	0x0018
        /*0034*/ 	.byte	0x00, 0xf4, 0x21, 0x00


	//----- nvinfo : EIATTR_KPARAM_INFO
	.align		4
.L_15:
        /*0038*/ 	.byte	0x04, 0x17
        /*003a*/ 	.short	(.L_17 - .L_16)
.L_16:
        /*003c*/ 	.word	0x00000000
        /*0040*/ 	.short	0x0002
        /*0042*/ 	.short	0x0010
        /*0044*/ 	.byte	0x00, 0xf4, 0x21, 0x00


	//----- nvinfo : EIATTR_KPARAM_INFO
	.align		4
.L_17:
        /*0048*/ 	.byte	0x04, 0x17
        /*004a*/ 	.short	(.L_19 - .L_18)
.L_18:
        /*004c*/ 	.word	0x00000000
        /*0050*/ 	.short	0x0001
        /*0052*/ 	.short	0x0008
        /*0054*/ 	.byte	0x00, 0xf4, 0x21, 0x00


	//----- nvinfo : EIATTR_KPARAM_INFO
	.align		4
.L_19:
        /*0058*/ 	.byte	0x04, 0x17
        /*005a*/ 	.short	(.L_21 - .L_20)
.L_20:
        /*005c*/ 	.word	0x00000000
        /*0060*/ 	.short	0x0000
        /*0062*/ 	.short	0x0000
        /*0064*/ 	.byte	0x00, 0xf4, 0x21, 0x00


	//----- nvinfo : EIATTR_SPARSE_MMA_MASK
	.align		4
.L_21:
        /*0068*/ 	.byte	0x03, 0x50
        /*006a*/ 	.short	0x0000


	//----- nvinfo : EIATTR_MAXREG_COUNT
	.align		4
        /*006c*/ 	.byte	0x03, 0x1b
        /*006e*/ 	.short	0x00ff


	//----- nvinfo : EIATTR_EXIT_INSTR_OFFSETS
	.align		4
        /*0070*/ 	.byte	0x04, 0x1c
        /*0072*/ 	.short	(.L_23 - .L_22)


	//   ....[0]....
.L_22:
        /*0074*/ 	.word	0x000008b0


	//----- nvinfo : EIATTR_REQNTID
	.align		4
.L_23:
        /*0078*/ 	.byte	0x04, 0x10
        /*007a*/ 	.short	(.L_25 - .L_24)
.L_24:
        /*007c*/ 	.word	0x00000100
        /*0080*/ 	.word	0x00000001
        /*0084*/ 	.word	0x00000001


	//----- nvinfo : EIATTR_CBANK_PARAM_SIZE
	.align		4
.L_25:
        /*0088*/ 	.byte	0x03, 0x19
        /*008a*/ 	.short	0x002c


	//----- nvinfo : EIATTR_PARAM_CBANK
	.align		4
        /*008c*/ 	.byte	0x04, 0x0a
        /*008e*/ 	.short	(.L_27 - .L_26)
	.align		4
.L_26:
        /*0090*/ 	.word	index@(.nv.constant0.triton_poi_fused_add_avg_pool2d_relu_threshold_backward_12)
        /*0094*/ 	.short	0x0210
        /*0096*/ 	.short	0x002c


	//----- nvinfo : EIATTR_SW_WAR
	.align		4
.L_27:
        /*0098*/ 	.byte	0x04, 0x36
        /*009a*/ 	.short	(.L_29 - .L_28)
.L_28:
        /*009c*/ 	.word	0x00000008
.L_29:


//--------------------- .nv.callgraph             --------------------------
	.section	.nv.callgraph,"",@"SHT_CUDA_CALLGRAPH"
	.align	4
	.sectionentsize	8
	.align		4
        /*0000*/ 	.word	0x00000000
	.align		4
        /*0004*/ 	.word	0xffffffff
	.align		4
        /*0008*/ 	.word	0x00000000
	.align		4
        /*000c*/ 	.word	0xfffffffe
	.align		4
        /*0010*/ 	.word	0x00000000
	.align		4
        /*0014*/ 	.word	0xfffffffd
	.align		4
        /*0018*/ 	.word	0x00000000
	.align		4
        /*001c*/ 	.word	0xfffffffc


//--------------------- .text.triton_poi_fused_add_avg_pool2d_relu_threshold_backward_12 --------------------------
	.section	.text.triton_poi_fused_add_avg_pool2d_relu_threshold_backward_12,"ax",@progbits
	.align	128
        .global         triton_poi_fused_add_avg_pool2d_relu_threshold_backward_12
        .type           triton_poi_fused_add_avg_pool2d_relu_threshold_backward_12,@function
        .size           triton_poi_fused_add_avg_pool2d_relu_threshold_backward_12,(.L_x_1 - triton_poi_fused_add_avg_pool2d_relu_threshold_backward_12)
        .other          triton_poi_fused_add_avg_pool2d_relu_threshold_backward_12,@"STO_CUDA_ENTRY STV_DEFAULT"
triton_poi_fused_add_avg_pool2d_relu_threshold_backward_12:
.text.triton_poi_fused_add_avg_pool2d_relu_threshold_backward_12:
[----:B------:R-:W-:Y:S01]  /*0000*/  LDC R1, c[0x0][0x28] ;  /* 0x00000a00ff017b82 */ /* 0x000fe20000000800 */
[----:B------:R-:W1:Y:S07]  /*0010*/  S2R R6, SR_CTAID.X ;  /* 0x0000000000067919 */ /* 0x000e6e0000002500 */
[----:B------:R-:W2:Y:S01]  /*0020*/  LDC.64 R12, c[0x0][0x210] ;  /* 0x00008400ff0c7b82 */ /* 0x000ea20000000a00 */
[----:B------:R-:W-:Y:S01]  /*0030*/  ULDC.64 UR4, c[0x0][0x208] ;  /* 0x0000820000047ab9 */ /* 0x000fe20000000a00 */
[----:B------:R-:W-:Y:S01]  /*0040*/  ULDC.64 UR6, c[0x0][0x230] ;  /* 0x00008c0000067ab9 */ /* 0x000fe20000000a00 */
[----:B------:R-:W3:Y:S05]  /*0050*/  S2R R0, SR_TID.X ;  /* 0x0000000000007919 */ /* 0x000eea0000002100 */
[----:B------:R-:W4:Y:S01]  /*0060*/  LDC.64 R18, c[0x0][0x218] ;  /* 0x00008600ff127b82 */ /* 0x000f220000000a00 */
[----:B-1----:R-:W-:-:S02]  /*0070*/  SHF.R.U32.HI R5, RZ, 0x16, R6 ;  /* 0x00000016ff057819 */ /* 0x002fc40000011606 */
[----:B------:R-:W-:Y:S02]  /*0080*/  SHF.L.U32 R3, R6, 0x9, RZ ;  /* 0x0000000906037819 */ /* 0x000fe400000006ff */
[----:B------:R-:W-:Y:S02]  /*0090*/  SGXT.U32 R5, R5, 0x1 ;  /* 0x000000010505781a */ /* 0x000fe40000000000 */
[----:B------:R-:W-:Y:S02]  /*00a0*/  IADD3 R2, R3, 0x1, RZ ;  /* 0x0000000103027810 */ /* 0x000fe40007ffe0ff */
[----:B---3--:R-:W-:Y:S02]  /*00b0*/  SHF.L.U32 R0, R0, 0x1, RZ ;  /* 0x0000000100007819 */ /* 0x008fe400000006ff */
[----:B------:R-:W-:Y:S02]  /*00c0*/  IADD3 R5, R2, R5, RZ ;  /* 0x0000000502057210 */ /* 0x000fe40007ffe0ff */
[----:B------:R-:W-:-:S02]  /*00d0*/  LOP3.LUT R3, R3, 0x1fe, R0, 0xf8, !PT ;  /* 0x000001fe03037812 */ /* 0x000fc400078ef800 */
[----:B------:R-:W-:Y:S02]  /*00e0*/  LOP3.LUT R5, R5, 0x3ffffe02, RZ, 0xc0, !PT ;  /* 0x3ffffe0205057812 */ /* 0x000fe400078ec0ff */
[----:B------:R-:W-:Y:S02]  /*00f0*/  SHF.L.U32 R17, R3, 0x4, RZ ;  /* 0x0000000403117819 */ /* 0x000fe400000006ff */
[----:B------:R-:W-:-:S04]  /*0100*/  IADD3 R2, R2, -R5, RZ ;  /* 0x8000000502027210 */ /* 0x000fc80007ffe0ff */
[----:B------:R-:W-:-:S05]  /*0110*/  LEA R15, R2, R17, 0x2 ;  /* 0x00000011020f7211 */ /* 0x000fca00078e10ff */
[----:B--2---:R-:W-:-:S05]  /*0120*/  IMAD.WIDE R8, R15, 0x4, R12 ;  /* 0x000000040f087825 */ /* 0x004fca00078e020c */
[----:B------:R-:W2:Y:S04]  /*0130*/  LDG.E.EL R4, desc[UR4][R8.64] ;  /* 0x0000000408047981 */ /* 0x000ea8000c2e1900 */
[----:B------:R-:W2:Y:S04]  /*0140*/  LDG.E.EL R11, desc[UR4][R8.64+0x4] ;  /* 0x00000404080b7981 */ /* 0x000ea8000c2e1900 */
[----:B------:R-:W3:Y:S01]  /*0150*/  LDG.E.EL R10, desc[UR4][R8.64+0x8] ;  /* 0x00000804080a7981 */ /* 0x000ee2000c2e1900 */
[----:B------:R-:W-:Y:S02]  /*0160*/  SHF.R.S32.HI R0, RZ, 0x16, R6 ;  /* 0x00000016ff007819 */ /* 0x000fe40000011406 */
[----:B------:R-:W1:Y:S01]  /*0170*/  LDC.64 R6, c[0x0][0x220] ;  /* 0x00008800ff067b82 */ /* 0x000e620000000a00 */
[----:B------:R-:W-:-:S02]  /*0180*/  IADD3 R23, R15, 0x8, RZ ;  /* 0x000000080f177810 */ /* 0x000fc40007ffe0ff */
[----:B------:R-:W-:Y:S02]  /*0190*/  SGXT R0, R0, 0x1 ;  /* 0x000000010000781a */ /* 0x000fe40000000200 */
[----:B------:R-:W-:Y:S02]  /*01a0*/  IADD3 R21, R15, 0x9, RZ ;  /* 0x000000090f157810 */ /* 0x000fe40007ffe0ff */
[----:B------:R-:W-:Y:S01]  /*01b0*/  LEA.HI R0, R0, R3, RZ, 0x2 ;  /* 0x0000000300007211 */ /* 0x000fe200078f10ff */
[----:B------:R-:W5:Y:S03]  /*01c0*/  LDG.E.EL R9, desc[UR4][R8.64+0xc] ;  /* 0x00000c0408097981 */ /* 0x000f66000c2e1900 */
[--C-:B------:R-:W-:Y:S02]  /*01d0*/  SHF.R.S32.HI R25, RZ, 0x2, R0.reuse ;  /* 0x00000002ff197819 */ /* 0x100fe40000011400 */
[----:B------:R-:W-:-:S04]  /*01e0*/  SHF.R.S32.HI R0, RZ, 0x1f, R0 ;  /* 0x0000001fff007819 */ /* 0x000fc80000011400 */
[----:B------:R-:W-:-:S04]  /*01f0*/  LEA.HI R0, R0, R25, RZ, 0x9 ;  /* 0x0000001900007211 */ /* 0x000fc800078f48ff */
[----:B------:R-:W-:-:S04]  /*0200*/  LOP3.LUT R0, R0, 0xfffffe00, RZ, 0xc0, !PT ;  /* 0xfffffe0000007812 */ /* 0x000fc800078ec0ff */
[----:B------:R-:W-:Y:S01]  /*0210*/  IADD3 R27, R25, -R0, RZ ;  /* 0x80000000191b7210 */ /* 0x000fe20007ffe0ff */
[----:B----4-:R-:W-:Y:S01]  /*0220*/  IMAD.WIDE R24, R25, 0x4, R18 ;  /* 0x0000000419187825 */ /* 0x010fe200078e0212 */
[----:B------:R-:W-:Y:S02]  /*0230*/  IADD3 R19, R15, 0xa, RZ ;  /* 0x0000000a0f137810 */ /* 0x000fe40007ffe0ff */
[----:B------:R-:W-:Y:S01]  /*0240*/  IADD3 R29, R15, 0xb, RZ ;  /* 0x0000000b0f1d7810 */ /* 0x000fe20007ffe0ff */
[--C-:B------:R-:W-:Y:S01]  /*0250*/  IMAD.WIDE R22, R23, 0x4, R12.reuse ;  /* 0x0000000417167825 */ /* 0x100fe200078e020c */
[----:B------:R4:W5:Y:S03]  /*0260*/  LDG.E.EL R5, desc[UR4][R24.64] ;  /* 0x0000000418057981 */ /* 0x000966000c2e1900 */
[----:B------:R-:W-:Y:S01]  /*0270*/  IMAD.WIDE R18, R19, 0x4, R12 ;  /* 0x0000000413127825 */ /* 0x000fe200078e020c */
[----:B------:R-:W-:-:S03]  /*0280*/  IADD3 R14, R15, 0x10, RZ ;  /* 0x000000100f0e7810 */ /* 0x000fc60007ffe0ff */
[----:B-1----:R-:W-:Y:S01]  /*0290*/  IMAD.WIDE R26, R27, 0x4, R6 ;  /* 0x000000041b1a7825 */ /* 0x002fe200078e0206 */
[----:B------:R1:W5:Y:S01]  /*02a0*/  LDG.E.EL R2, desc[UR4][R18.64] ;  /* 0x0000000412027981 */ /* 0x000362000c2e1900 */
[----:B----4-:R-:W-:Y:S02]  /*02b0*/  IADD3 R25, R15, 0x12, RZ ;  /* 0x000000120f197810 */ /* 0x010fe40007ffe0ff */
[----:B------:R-:W-:Y:S01]  /*02c0*/  IMAD.WIDE R20, R21, 0x4, R12 ;  /* 0x0000000415147825 */ /* 0x000fe200078e020c */
[----:B------:R4:W5:Y:S01]  /*02d0*/  LDG.E.EL R7, desc[UR4][R22.64] ;  /* 0x0000000416077981 */ /* 0x000962000c2e1900 */
[----:B------:R-:W-:-:S03]  /*02e0*/  IADD3 R24, R15, 0x13, RZ ;  /* 0x000000130f187810 */ /* 0x000fc60007ffe0ff */
[----:B------:R4:W5:Y:S01]  /*02f0*/  LDG.E.EL R0, desc[UR4][R26.64] ;  /* 0x000000041a007981 */ /* 0x000962000c2e1900 */
[----:B-1----:R-:W-:-:S03]  /*0300*/  IMAD.WIDE R18, R29, 0x4, R12 ;  /* 0x000000041d127825 */ /* 0x002fc600078e020c */
[----:B------:R1:W5:Y:S01]  /*0310*/  LDG.E.EL R6, desc[UR4][R20.64] ;  /* 0x0000000414067981 */ /* 0x000362000c2e1900 */
[--C-:B----4-:R-:W-:Y:S01]  /*0320*/  IMAD.WIDE R22, R25, 0x4, R12.reuse ;  /* 0x0000000419167825 */ /* 0x110fe200078e020c */
[----:B------:R-:W-:Y:S02]  /*0330*/  IADD3 R29, R15, 0x11, RZ ;  /* 0x000000110f1d7810 */ /* 0x000fe40007ffe0ff */
[----:B------:R4:W5:Y:S01]  /*0340*/  LDG.E.EL R8, desc[UR4][R18.64] ;  /* 0x0000000412087981 */ /* 0x000962000c2e1900 */
[--C-:B0-----:R-:W-:Y:S01]  /*0350*/  IMAD.WIDE R26, R14, 0x4, R12.reuse ;  /* 0x000000040e1a7825 */ /* 0x101fe200078e020c */
[----:B------:R-:W-:Y:S02]  /*0360*/  IADD3 R14, R15, 0x19, RZ ;  /* 0x000000190f0e7810 */ /* 0x000fe40007ffe0ff */
[----:B------:R0:W5:Y:S01]  /*0370*/  LDG.E.EL R22, desc[UR4][R22.64] ;  /* 0x0000000416167981 */ /* 0x000162000c2e1900 */
[----:B-1----:R-:W-:Y:S01]  /*0380*/  IADD3 R21, R15, 0x18, RZ ;  /* 0x000000180f157810 */ /* 0x002fe20007ffe0ff */
[----:B------:R-:W-:-:S02]  /*0390*/  IMAD.WIDE R16, R17, 0x4, R12 ;  /* 0x0000000411107825 */ /* 0x000fc400078e020c */
[----:B------:R-:W5:Y:S01]  /*03a0*/  LDG.E.EL R26, desc[UR4][R26.64] ;  /* 0x000000041a1a7981 */ /* 0x000f62000c2e1900 */
[----:B----4-:R-:W-:Y:S01]  /*03b0*/  IADD3 R19, R15, 0x1a, RZ ;  /* 0x0000001a0f137810 */ /* 0x010fe20007ffe0ff */
[----:B------:R-:W-:Y:S01]  /*03c0*/  IMAD.WIDE R24, R24, 0x4, R12 ;  /* 0x0000000418187825 */ /* 0x000fe200078e020c */
[----:B0-----:R-:W-:-:S03]  /*03d0*/  IADD3 R23, R15, 0x1b, RZ ;  /* 0x0000001b0f177810 */ /* 0x001fc60007ffe0ff */
[--C-:B------:R-:W-:Y:S02]  /*03e0*/  IMAD.WIDE R28, R29, 0x4, R12.reuse ;  /* 0x000000041d1c7825 */ /* 0x100fe400078e020c */
[----:B------:R-:W4:Y:S02]  /*03f0*/  LDG.E.EL R24, desc[UR4][R24.64] ;  /* 0x0000000418187981 */ /* 0x000f24000c2e1900 */
[--C-:B------:R-:W-:Y:S02]  /*0400*/  IMAD.WIDE R20, R21, 0x4, R12.reuse ;  /* 0x0000000415147825 */ /* 0x100fe400078e020c */
[----:B------:R-:W4:Y:S02]  /*0410*/  LDG.E.EL R27, desc[UR4][R16.64] ;  /* 0x00000004101b7981 */ /* 0x000f24000c2e1900 */
[--C-:B------:R-:W-:Y:S02]  /*0420*/  IMAD.WIDE R14, R14, 0x4, R12.reuse ;  /* 0x000000040e0e7825 */ /* 0x100fe400078e020c */
[----:B------:R3:W4:Y:S02]  /*0430*/  LDG.E.EL R28, desc[UR4][R28.64] ;  /* 0x000000041c1c7981 */ /* 0x000724000c2e1900 */
[----:B------:R-:W-:-:S02]  /*0440*/  IMAD.WIDE R18, R19, 0x4, R12 ;  /* 0x0000000413127825 */ /* 0x000fc400078e020c */
[----:B------:R-:W4:Y:S02]  /*0450*/  LDG.E.EL R25, desc[UR4][R16.64+0x8] ;  /* 0x0000080410197981 */ /* 0x000f24000c2e1900 */
[----:B------:R-:W-:Y:S02]  /*0460*/  IMAD.WIDE R12, R23, 0x4, R12 ;  /* 0x00000004170c7825 */ /* 0x000fe400078e020c */
[----:B------:R-:W4:Y:S04]  /*0470*/  LDG.E.EL R23, desc[UR4][R16.64+0x4] ;  /* 0x0000040410177981 */ /* 0x000f28000c2e1900 */
[----:B------:R0:W4:Y:S04]  /*0480*/  LDG.E.EL R14, desc[UR4][R14.64] ;  /* 0x000000040e0e7981 */ /* 0x000128000c2e1900 */
[----:B------:R1:W4:Y:S04]  /*0490*/  LDG.E.EL R18, desc[UR4][R18.64] ;  /* 0x0000000412127981 */ /* 0x000328000c2e1900 */
[----:B------:R-:W4:Y:S04]  /*04a0*/  LDG.E.EL R20, desc[UR4][R20.64] ;  /* 0x0000000414147981 */ /* 0x000f28000c2e1900 */
[----:B------:R0:W4:Y:S04]  /*04b0*/  LDG.E.EL R12, desc[UR4][R12.64] ;  /* 0x000000040c0c7981 */ /* 0x000128000c2e1900 */
[----:B------:R-:W1:Y:S04]  /*04c0*/  LDG.E.EL R19, desc[UR4][R16.64+0x40] ;  /* 0x0000400410137981 */ /* 0x000e68000c2e1900 */
[----:B------:R-:W4:Y:S04]  /*04d0*/  LDG.E.EL R21, desc[UR4][R16.64+0x48] ;  /* 0x0000480410157981 */ /* 0x000f28000c2e1900 */
[----:B------:R-:W4:Y:S01]  /*04e0*/  LDG.E.EL R13, desc[UR4][R16.64+0x4c] ;  /* 0x00004c04100d7981 */ /* 0x000f22000c2e1900 */
[----:B--2---:R-:W-:-:S03]  /*04f0*/  FADD R11, R4, R11 ;  /* 0x0000000b040b7221 */ /* 0x004fc60000000000 */
[----:B------:R-:W2:Y:S01]  /*0500*/  LDG.E.EL R4, desc[UR4][R16.64+0xc] ;  /* 0x00000c0410047981 */ /* 0x000ea2000c2e1900 */
[----:B---3--:R-:W-:-:S03]  /*0510*/  FADD R29, R10, R11 ;  /* 0x0000000b0a1d7221 */ /* 0x008fc60000000000 */
[----:B------:R-:W3:Y:S04]  /*0520*/  LDG.E.EL R11, desc[UR4][R16.64+0x20] ;  /* 0x00002004100b7981 */ /* 0x000ee8000c2e1900 */
[----:B------:R-:W3:Y:S01]  /*0530*/  LDG.E.EL R10, desc[UR4][R16.64+0x24] ;  /* 0x00002404100a7981 */ /* 0x000ee2000c2e1900 */
[----:B-----5:R-:W-:-:S03]  /*0540*/  FADD R29, R9, R29 ;  /* 0x0000001d091d7221 */ /* 0x020fc60000000000 */
[----:B------:R-:W5:Y:S01]  /*0550*/  LDG.E.EL R9, desc[UR4][R16.64+0x28] ;  /* 0x0000280410097981 */ /* 0x000f62000c2e1900 */
[----:B0-----:R-:W-:-:S03]  /*0560*/  FADD R15, R7, R29 ;  /* 0x0000001d070f7221 */ /* 0x001fc60000000000 */
[----:B------:R-:W5:Y:S01]  /*0570*/  LDG.E.EL R7, desc[UR4][R16.64+0x2c] ;  /* 0x00002c0410077981 */ /* 0x000f62000c2e1900 */
[----:B------:R-:W-:-:S03]  /*0580*/  FADD R15, R6, R15 ;  /* 0x0000000f060f7221 */ /* 0x000fc60000000000 */
[----:B------:R-:W5:Y:S01]  /*0590*/  LDG.E.EL R6, desc[UR4][R16.64+0x44] ;  /* 0x0000440410067981 */ /* 0x000f62000c2e1900 */
[----:B----4-:R-:W-:-:S04]  /*05a0*/  FADD R23, R27, R23 ;  /* 0x000000171b177221 */ /* 0x010fc80000000000 */
[----:B------:R-:W-:-:S04]  /*05b0*/  FADD R23, R25, R23 ;  /* 0x0000001719177221 */ /* 0x000fc80000000000 */
[----:B--2---:R-:W-:Y:S02]  /*05c0*/  FADD R23, R4, R23 ;  /* 0x0000001704177221 */ /* 0x004fe40000000000 */
[----:B------:R-:W2:Y:S02]  /*05d0*/  LDG.E.EL R4, desc[UR4][R16.64+0x60] ;  /* 0x0000600410047981 */ /* 0x000ea4000c2e1900 */
[----:B---3--:R-:W-:Y:S02]  /*05e0*/  FADD R23, R11, R23 ;  /* 0x000000170b177221 */ /* 0x008fe40000000000 */
[----:B------:R-:W3:Y:S02]  /*05f0*/  LDG.E.EL R11, desc[UR4][R16.64+0x64] ;  /* 0x00006404100b7981 */ /* 0x000ee4000c2e1900 */
[----:B------:R-:W-:Y:S02]  /*0600*/  FADD R25, R10, R23 ;  /* 0x000000170a197221 */ /* 0x000fe40000000000 */
[----:B------:R-:W4:Y:S04]  /*0610*/  LDG.E.EL R23, desc[UR4][R16.64+0x68] ;  /* 0x0000680410177981 */ /* 0x000f28000c2e1900 */
[----:B------:R-:W4:Y:S01]  /*0620*/  LDG.E.EL R10, desc[UR4][R16.64+0x6c] ;  /* 0x00006c04100a7981 */ /* 0x000f22000c2e1900 */
[----:B-----5:R-:W-:Y:S01]  /*0630*/  FADD R9, R9, R25 ;  /* 0x0000001909097221 */ /* 0x020fe20000000000 */
[----:B------:R-:W-:-:S04]  /*0640*/  FADD R15, R2, R15 ;  /* 0x0000000f020f7221 */ /* 0x000fc80000000000 */
[----:B------:R-:W-:-:S04]  /*0650*/  FADD R15, R8, R15 ;  /* 0x0000000f080f7221 */ /* 0x000fc80000000000 */
[----:B------:R-:W-:-:S04]  /*0660*/  FADD R15, R26, R15 ;  /* 0x0000000f1a0f7221 */ /* 0x000fc80000000000 */
[----:B------:R-:W-:-:S04]  /*0670*/  FADD R15, R28, R15 ;  /* 0x0000000f1c0f7221 */ /* 0x000fc80000000000 */
[----:B------:R-:W-:Y:S01]  /*0680*/  FADD R15, R22, R15 ;  /* 0x0000000f160f7221 */ /* 0x000fe20000000000 */
[----:B------:R-:W-:-:S04]  /*0690*/  FADD R2, R7, R9 ;  /* 0x0000000907027221 */ /* 0x000fc80000000000 */
[----:B-1----:R-:W-:-:S04]  /*06a0*/  FADD R19, R19, R2 ;  /* 0x0000000213137221 */ /* 0x002fc80000000000 */
[----:B------:R-:W-:-:S04]  /*06b0*/  FADD R6, R6, R19 ;  /* 0x0000001306067221 */ /* 0x000fc80000000000 */
[----:B------:R-:W-:Y:S01]  /*06c0*/  FADD R6, R21, R6 ;  /* 0x0000000615067221 */ /* 0x000fe20000000000 */
[----:B------:R-:W-:-:S03]  /*06d0*/  FADD R15, R24, R15 ;  /* 0x0000000f180f7221 */ /* 0x000fc60000000000 */
[----:B------:R-:W-:Y:S01]  /*06e0*/  FADD R13, R13, R6 ;  /* 0x000000060d0d7221 */ /* 0x000fe20000000000 */
[----:B------:R-:W-:Y:S01]  /*06f0*/  FADD R15, R20, R15 ;  /* 0x0000000f140f7221 */ /* 0x000fe20000000000 */
[----:B------:R-:W0:Y:S03]  /*0700*/  LDC.64 R6, c[0x0][0x228] ;  /* 0x00008a00ff067b82 */ /* 0x000e260000000a00 */
[----:B------:R-:W-:-:S04]  /*0710*/  FADD R15, R14, R15 ;  /* 0x0000000f0e0f7221 */ /* 0x000fc80000000000 */
[----:B------:R-:W-:-:S04]  /*0720*/  FADD R15, R18, R15 ;  /* 0x0000000f120f7221 */ /* 0x000fc80000000000 */
[----:B------:R-:W-:-:S04]  /*0730*/  FADD R12, R12, R15 ;  /* 0x0000000f0c0c7221 */ /* 0x000fc80000000000 */
[----:B------:R-:W-:-:S05]  /*0740*/  FMUL R12, R12, 0.0625 ;  /* 0x3d8000000c0c7820 */ /* 0x000fca0000400000 */
[----:B------:R-:W-:-:S04]  /*0750*/  FSETP.GEU.AND P0, PT, R12, RZ, PT ;  /* 0x000000ff0c00720b */ /* 0x000fc80003f0e000 */
[----:B------:R-:W-:Y:S01]  /*0760*/  FSEL R9, R12, RZ, P0 ;  /* 0x000000ff0c097208 */ /* 0x000fe20000000000 */
[----:B------:R-:W-:-:S03]  /*0770*/  FADD R0, R5, R0 ;  /* 0x0000000005007221 */ /* 0x000fc60000000000 */
[----:B------:R-:W-:Y:S02]  /*0780*/  FSETP.GTU.AND P0, PT, R9, RZ, PT ;  /* 0x000000ff0900720b */ /* 0x000fe40003f0c000 */
[----:B------:R-:W-:Y:S02]  /*0790*/  IADD3 R2, P2, R3, UR6, RZ ;  /* 0x0000000603027c10 */ /* 0x000fe4000ff5e0ff */
[----:B------:R-:W-:Y:S01]  /*07a0*/  SEL R5, RZ, 0x100, P0 ;  /* 0x00000100ff057807 */ /* 0x000fe20000000000 */
[----:B0-----:R-:W-:-:S04]  /*07b0*/  IMAD.WIDE R6, R3, 0x4, R6 ;  /* 0x0000000403067825 */ /* 0x001fc800078e0206 */
[----:B------:R-:W-:Y:S01]  /*07c0*/  FADD R9, R0, R9 ;  /* 0x0000000900097221 */ /* 0x000fe20000000000 */
[----:B------:R-:W-:Y:S01]  /*07d0*/  LEA.HI.X.SX32 R3, R3, UR7, 0x1, P2 ;  /* 0x0000000703037c11 */ /* 0x000fe200090f0eff */
[----:B--2---:R-:W-:-:S04]  /*07e0*/  FADD R4, R4, R13 ;  /* 0x0000000d04047221 */ /* 0x004fc80000000000 */
[----:B---3--:R-:W-:-:S04]  /*07f0*/  FADD R4, R11, R4 ;  /* 0x000000040b047221 */ /* 0x008fc80000000000 */
[----:B----4-:R-:W-:-:S04]  /*0800*/  FADD R23, R23, R4 ;  /* 0x0000000417177221 */ /* 0x010fc80000000000 */
[----:B------:R-:W-:-:S04]  /*0810*/  FADD R10, R10, R23 ;  /* 0x000000170a0a7221 */ /* 0x000fc80000000000 */
[----:B------:R-:W-:-:S05]  /*0820*/  FMUL R10, R10, 0.0625 ;  /* 0x3d8000000a0a7820 */ /* 0x000fca0000400000 */
[----:B------:R-:W-:-:S04]  /*0830*/  FSETP.GEU.AND P1, PT, R10, RZ, PT ;  /* 0x000000ff0a00720b */ /* 0x000fc80003f2e000 */
[----:B------:R-:W-:-:S04]  /*0840*/  FSEL R11, R10, RZ, P1 ;  /* 0x000000ff0a0b7208 */ /* 0x000fc80000800000 */
[----:B------:R-:W-:Y:S01]  /*0850*/  FSETP.GTU.AND P1, PT, R11, RZ, PT ;  /* 0x000000ff0b00720b */ /* 0x000fe20003f2c000 */
[----:B------:R-:W-:-:S03]  /*0860*/  FADD R8, R0, R11 ;  /* 0x0000000b00087221 */ /* 0x000fc60000000000 */
[----:B------:R-:W-:-:S04]  /*0870*/  SEL R4, RZ, 0x1, P1 ;  /* 0x00000001ff047807 */ /* 0x000fc80000800000 */
[----:B------:R-:W-:Y:S01]  /*0880*/  IADD3 R5, R4, R5, RZ ;  /* 0x0000000504057210 */ /* 0x000fe20007ffe0ff */
[----:B------:R-:W-:Y:S04]  /*0890*/  STG.E.64 desc[UR4][R6.64], R8 ;  /* 0x0000000806007986 */ /* 0x000fe8000c101b04 */
[----:B------:R-:W-:Y:S01]  /*08a0*/  STG.E.U16 desc[UR4][R2.64], R5 ;  /* 0x0000000502007986 */ /* 0x000fe2000c101504 */
[----:B------:R-:W-:Y:S05]  /*08b0*/  EXIT ;  /* 0x000000000000794d */ /* 0x000fea0003800000 */
.L_x_0:
[----:B------:R-:W-:-:S00]  /*08c0*/  BRA `(.L_x_0) ;  /* 0xfffffffc00fc7947 */ /* 0x000fc0000383ffff */
[----:B------:R-:W-:-:S00]  /*08d0*/  NOP ;  /* 0x0000000000007918 */ /* 0x000fc00000000000 */
        /* <DEDUP_REMOVED lines=10> */
.L_x_1:


//--------------------- .nv.constant0.triton_poi_fused_add_avg_pool2d_relu_threshold_backward_12 --------------------------
	.section	.nv.constant0.triton_poi_fused_add_avg_pool2d_relu_threshold_backward_12,"a",@progbits
	.sectionflags	@""
	.align	4
.nv.constant0.triton_poi_fused_add_avg_pool2d_relu_threshold_backward_12:
	.zero		572
